//
// Generated by NVIDIA NVVM Compiler
//
// Compiler Build ID: CL-36424714
// Cuda compilation tools, release 13.0, V13.0.88
// Based on NVVM 20.0.0
//

.version 9.0
.target sm_100
.address_size 64

	// .globl	_Z17compute_iterationPcS_mmii

.visible .entry _Z17compute_iterationPcS_mmii(
	.param .u64 .ptr .align 1 _Z17compute_iterationPcS_mmii_param_0,
	.param .u64 .ptr .align 1 _Z17compute_iterationPcS_mmii_param_1,
	.param .u64 _Z17compute_iterationPcS_mmii_param_2,
	.param .u64 _Z17compute_iterationPcS_mmii_param_3,
	.param .u32 _Z17compute_iterationPcS_mmii_param_4,
	.param .u32 _Z17compute_iterationPcS_mmii_param_5
)
{
	.reg .pred 	%p<11>;
	.reg .b16 	%rs<20>;
	.reg .b32 	%r<23>;
	.reg .b64 	%rd<35>;

	ld.param.u64 	%rd6, [_Z17compute_iterationPcS_mmii_param_0];
	ld.param.u64 	%rd4, [_Z17compute_iterationPcS_mmii_param_1];
	ld.param.u64 	%rd5, [_Z17compute_iterationPcS_mmii_param_2];
	ld.param.u32 	%r3, [_Z17compute_iterationPcS_mmii_param_4];
	ld.param.u32 	%r5, [_Z17compute_iterationPcS_mmii_param_5];
	cvta.to.global.u64 	%rd1, %rd6;
	mov.u32 	%r6, %ntid.x;
	mov.u32 	%r7, %ctaid.x;
	mov.u32 	%r8, %tid.x;
	mad.lo.s32 	%r1, %r6, %r7, %r8;
	mov.u32 	%r9, %ntid.y;
	mov.u32 	%r10, %ctaid.y;
	mov.u32 	%r11, %tid.y;
	mad.lo.s32 	%r12, %r9, %r10, %r11;
	setp.ge.s32 	%p3, %r1, %r3;
	setp.ge.s32 	%p4, %r12, %r5;
	or.pred  	%p5, %p3, %p4;
	@%p5 bra 	$L__BB0_4;
	add.s32 	%r13, %r1, %r3;
	add.s32 	%r14, %r13, -1;
	rem.s32 	%r15, %r14, %r3;
	add.s32 	%r16, %r1, 1;
	rem.s32 	%r17, %r16, %r3;
	add.s32 	%r18, %r12, %r5;
	add.s32 	%r19, %r18, -1;
	rem.u32 	%r20, %r19, %r5;
	add.s32 	%r21, %r12, 1;
	rem.u32 	%r22, %r21, %r5;
	cvt.u64.u32 	%rd7, %r20;
	mul.lo.s64 	%rd8, %rd5, %rd7;
	cvt.s64.s32 	%rd9, %r15;
	add.s64 	%rd10, %rd8, %rd9;
	add.s64 	%rd11, %rd1, %rd10;
	ld.global.u8 	%rs2, [%rd11];
	cvt.s64.s32 	%rd2, %r1;
	add.s64 	%rd12, %rd8, %rd2;
	add.s64 	%rd13, %rd1, %rd12;
	ld.global.u8 	%rs3, [%rd13];
	add.s16 	%rs4, %rs3, %rs2;
	cvt.s64.s32 	%rd14, %r17;
	add.s64 	%rd15, %rd8, %rd14;
	add.s64 	%rd16, %rd1, %rd15;
	ld.global.u8 	%rs5, [%rd16];
	add.s16 	%rs6, %rs4, %rs5;
	cvt.u64.u32 	%rd17, %r12;
	mul.lo.s64 	%rd3, %rd5, %rd17;
	add.s64 	%rd18, %rd3, %rd9;
	add.s64 	%rd19, %rd1, %rd18;
	ld.global.u8 	%rs7, [%rd19];
	add.s16 	%rs8, %rs6, %rs7;
	add.s64 	%rd20, %rd3, %rd14;
	add.s64 	%rd21, %rd1, %rd20;
	ld.global.u8 	%rs9, [%rd21];
	add.s16 	%rs10, %rs8, %rs9;
	cvt.u64.u32 	%rd22, %r22;
	mul.lo.s64 	%rd23, %rd5, %rd22;
	add.s64 	%rd24, %rd23, %rd9;
	add.s64 	%rd25, %rd1, %rd24;
	ld.global.u8 	%rs11, [%rd25];
	add.s16 	%rs12, %rs10, %rs11;
	add.s64 	%rd26, %rd23, %rd2;
	add.s64 	%rd27, %rd1, %rd26;
	ld.global.u8 	%rs13, [%rd27];
	add.s16 	%rs14, %rs12, %rs13;
	add.s64 	%rd28, %rd23, %rd14;
	add.s64 	%rd29, %rd1, %rd28;
	ld.global.u8 	%rs15, [%rd29];
	add.s16 	%rs1, %rs14, %rs15;
	and.b16  	%rs16, %rs1, 255;
	setp.eq.s16 	%p7, %rs16, 3;
	mov.pred 	%p10, -1;
	@%p7 bra 	$L__BB0_3;
	add.s64 	%rd30, %rd3, %rd2;
	add.s64 	%rd31, %rd1, %rd30;
	ld.global.u8 	%rs17, [%rd31];
	setp.ne.s16 	%p8, %rs17, 0;
	setp.eq.s16 	%p9, %rs16, 2;
	and.pred  	%p10, %p9, %p8;
$L__BB0_3:
	selp.u16 	%rs19, 1, 0, %p10;
	add.s64 	%rd32, %rd3, %rd2;
	cvta.to.global.u64 	%rd33, %rd4;
	add.s64 	%rd34, %rd33, %rd32;
	st.global.u8 	[%rd34], %rs19;
$L__BB0_4:
	ret;

}


// ===== COMPILED SASS (sm_100) =====

	.target	sm_100

	.elftype	@"ET_EXEC"


//--------------------- .note.nv.tkinfo           --------------------------
	.section	.note.nv.tkinfo,"",@"SHT_NOTE"
	.sectionflags	@"SHF_NOTE_NV_TKINFO"
	.tkinfo
        /*0018*/ 	.word	0x00000002
        /*0030*/ 	.string	""
        /*0030*/ 	.string	"ptxas"
        /*0030*/ 	.string	"Cuda compilation tools, release 13.0, V13.0.88"
        /*0030*/ 	.string	"Build cuda_13.0.r13.0/compiler.36424714_0"
        /*0030*/ 	.string	"-arch sm_100 -m 64 "



//--------------------- .note.nv.cuinfo           --------------------------
	.section	.note.nv.cuinfo,"",@"SHT_NOTE"
	.sectionflags	@"SHF_NOTE_NV_CUINFO"
        /*0018*/ 	.short	0x0002
        /*001a*/ 	.short	0x0064
        /*001c*/ 	.short	0x0082
	.zero		2


//--------------------- .nv.info                  --------------------------
	.section	.nv.info,"",@"SHT_CUDA_INFO"
	.align	4


	//----- nvinfo : EIATTR_REGCOUNT
	.align		4
        /*0000*/ 	.byte	0x04, 0x2f
        /*0002*/ 	.short	(.L_1 - .L_0)
	.align		4
.L_0:
        /*0004*/ 	.word	index@(_Z17compute_iterationPcS_mmii)
        /*0008*/ 	.word	0x0000001c


	//----- nvinfo : EIATTR_FRAME_SIZE
	.align		4
.L_1:
        /*000c*/ 	.byte	0x04, 0x11
        /*000e*/ 	.short	(.L_3 - .L_2)
	.align		4
.L_2:
        /*0010*/ 	.word	index@(_Z17compute_iterationPcS_mmii)
        /*0014*/ 	.word	0x00000000


	//----- nvinfo : EIATTR_MIN_STACK_SIZE
	.align		4
.L_3:
        /*0018*/ 	.byte	0x04, 0x12
        /*001a*/ 	.short	(.L_5 - .L_4)
	.align		4
.L_4:
        /*001c*/ 	.word	index@(_Z17compute_iterationPcS_mmii)
        /*0020*/ 	.word	0x00000000
.L_5:


//--------------------- .nv.compat                --------------------------
	.section	.nv.compat,"",@"SHT_CUDA_COMPAT_INFO"
	.align	4
        /*0000*/ 	.byte	0x02, 0x09, 0x00, 0x00, 0x02, 0x02, 0x01, 0x00, 0x02, 0x05, 0x05, 0x00, 0x03, 0x07, 0x01, 0x01
        /*0010*/ 	.byte	0x02, 0x03, 0x00, 0x00, 0x02, 0x06, 0x01, 0x00, 0x04, 0x0b, 0x08, 0x00, 0x09, 0x00, 0x00, 0x00
        /*0020*/ 	.byte	0x00, 0x00, 0x00, 0x00


//--------------------- .nv.info._Z17compute_iterationPcS_mmii --------------------------
	.section	.nv.info._Z17compute_iterationPcS_mmii,"",@"SHT_CUDA_INFO"
	.sectionflags	@""
	.align	4


	//----- nvinfo : EIATTR_CUDA_API_VERSION
	.align		4
        /*0000*/ 	.byte	0x04, 0x37
        /*0002*/ 	.short	(.L_7 - .L_6)
.L_6:
        /*0004*/ 	.word	0x00000082


	//----- nvinfo : EIATTR_KPARAM_INFO
	.align		4
.L_7:
        /*0008*/ 	.byte	0x04, 0x17
        /*000a*/ 	.short	(.L_9 - .L_8)
.L_8:
        /*000c*/ 	.word	0x00000000
        /*0010*/ 	.short	0x0005
        /*0012*/ 	.short	0x0024
        /*0014*/ 	.byte	0x00, 0xf0, 0x11, 0x00


	//----- nvinfo : EIATTR_KPARAM_INFO
	.align		4
.L_9:
        /*0018*/ 	.byte	0x04, 0x17
        /*001a*/ 	.short	(.L_11 - .L_10)
.L_10:
        /*001c*/ 	.word	0x00000000
        /*0020*/ 	.short	0x0004
        /*0022*/ 	.short	0x0020
        /*0024*/ 	.byte	0x00, 0xf0, 0x11, 0x00


	//----- nvinfo : EIATTR_KPARAM_INFO
	.align		4
.L_11:
        /*0028*/ 	.byte	0x04, 0x17
        /*002a*/ 	.short	(.L_13 - .L_12)
.L_12:
        /*002c*/ 	.word	0x00000000
        /*0030*/ 	.short	0x0003
        /*0032*/ 	.short	0x0018
        /*0034*/ 	.byte	0x00, 0xf0, 0x21, 0x00


	//----- nvinfo : EIATTR_KPARAM_INFO
	.align		4
.L_13:
        /*0038*/ 	.byte	0x04, 0x17
        /*003a*/ 	.short	(.L_15 - .L_14)
.L_14:
        /*003c*/ 	.word	0x00000000
        /*0040*/ 	.short	0x0002
        /*0042*/ 	.short	0x0010
        /*0044*/ 	.byte	0x00, 0xf0, 0x21, 0x00


	//----- nvinfo : EIATTR_KPARAM_INFO
	.align		4
.L_15:
        /*0048*/ 	.byte	0x04, 0x17
        /*004a*/ 	.short	(.L_17 - .L_16)
.L_16:
        /*004c*/ 	.word	0x00000000
        /*0050*/ 	.short	0x0001
        /*0052*/ 	.short	0x0008
        /*0054*/ 	.byte	0x00, 0xf5, 0x21, 0x00


	//----- nvinfo : EIATTR_KPARAM_INFO
	.align		4
.L_17:
        /*0058*/ 	.byte	0x04, 0x17
        /*005a*/ 	.short	(.L_19 - .L_18)
.L_18:
        /*005c*/ 	.word	0x00000000
        /*0060*/ 	.short	0x0000
        /*0062*/ 	.short	0x0000
        /*0064*/ 	.byte	0x00, 0xf5, 0x21, 0x00


	//----- nvinfo : EIATTR_SPARSE_MMA_MASK
	.align		4
.L_19:
        /*0068*/ 	.byte	0x03, 0x50
        /*006a*/ 	.short	0x0000


	//----- nvinfo : EIATTR_MAXREG_COUNT
	.align		4
        /*006c*/ 	.byte	0x03, 0x1b
        /*006e*/ 	.short	0x00ff


	//----- nvinfo : EIATTR_MERCURY_ISA_VERSION
	.align		4
        /*0070*/ 	.byte	0x03, 0x5f
        /*0072*/ 	.short	0x0101


	//----- nvinfo : EIATTR_VRC_CTA_INIT_COUNT
	.align		4
        /*0074*/ 	.byte	0x02, 0x4a
	.zero		1
	.zero		1


	//----- nvinfo : EIATTR_EXIT_INSTR_OFFSETS
	.align		4
        /*0078*/ 	.byte	0x04, 0x1c
        /*007a*/ 	.short	(.L_21 - .L_20)


	//   ....[0]....
.L_20:
        /*007c*/ 	.word	0x000000c0


	//   ....[1]....
        /*0080*/ 	.word	0x00000880


	//----- nvinfo : EIATTR_CBANK_PARAM_SIZE
	.align		4
.L_21:
        /*0084*/ 	.byte	0x03, 0x19
        /*0086*/ 	.short	0x0028


	//----- nvinfo : EIATTR_PARAM_CBANK
	.align		4
        /*0088*/ 	.byte	0x04, 0x0a
        /*008a*/ 	.short	(.L_23 - .L_22)
	.align		4
.L_22:
        /*008c*/ 	.word	index@(.nv.constant0._Z17compute_iterationPcS_mmii)
        /*0090*/ 	.short	0x0380
        /*0092*/ 	.short	0x0028


	//----- nvinfo : EIATTR_SW_WAR
	.align		4
.L_23:
        /*0094*/ 	.byte	0x04, 0x36
        /*0096*/ 	.short	(.L_25 - .L_24)
.L_24:
        /*0098*/ 	.word	0x00000008
.L_25:


//--------------------- .nv.callgraph             --------------------------
	.section	.nv.callgraph,"",@"SHT_CUDA_CALLGRAPH"
	.align	4
	.sectionentsize	8
	.align		4
        /*0000*/ 	.word	0x00000000
	.align		4
        /*0004*/ 	.word	0xffffffff
	.align		4
        /*0008*/ 	.word	0x00000000
	.align		4
        /*000c*/ 	.word	0xfffffffe
	.align		4
        /*0010*/ 	.word	0x00000000
	.align		4
        /*0014*/ 	.word	0xfffffffd
	.align		4
        /*0018*/ 	.word	0x00000000
	.align		4
        /*001c*/ 	.word	0xfffffffc


//--------------------- .text._Z17compute_iterationPcS_mmii --------------------------
	.section	.text._Z17compute_iterationPcS_mmii,"ax",@progbits
	.align	128
        .global         _Z17compute_iterationPcS_mmii
        .type           _Z17compute_iterationPcS_mmii,@function
        .size           _Z17compute_iterationPcS_mmii,(.L_x_1 - _Z17compute_iterationPcS_mmii)
        .other          _Z17compute_iterationPcS_mmii,@"STO_CUDA_ENTRY STV_DEFAULT"
_Z17compute_iterationPcS_mmii:
.text._Z17compute_iterationPcS_mmii:
[----:B------:R-:W-:Y:S01]  /*0000*/  LDC R1, c[0x0][0x37c] ;  /* 0x0000df00ff017b82 */ /* 0x000fe20000000800 */
[----:B------:R-:W0:Y:S01]  /*0010*/  S2R R0, SR_CTAID.Y ;  /* 0x0000000000007919 */ /* 0x000e220000002600 */
[----:B------:R-:W1:Y:S06]  /*0020*/  LDCU UR4, c[0x0][0x360] ;  /* 0x00006c00ff0477ac */ /* 0x000e6c0008000800 */
[----:B------:R-:W2:Y:S01]  /*0030*/  LDC.64 R4, c[0x0][0x3a0] ;  /* 0x0000e800ff047b82 */ /* 0x000ea20000000a00 */
[----:B------:R-:W0:Y:S01]  /*0040*/  S2R R7, SR_TID.Y ;  /* 0x0000000000077919 */ /* 0x000e220000002200 */
[----:B------:R-:W0:Y:S01]  /*0050*/  LDCU UR5, c[0x0][0x364] ;  /* 0x00006c80ff0577ac */ /* 0x000e220008000800 */
[----:B------:R-:W1:Y:S01]  /*0060*/  S2R R2, SR_CTAID.X ;  /* 0x0000000000027919 */ /* 0x000e620000002500 */
[----:B------:R-:W1:Y:S01]  /*0070*/  S2R R3, SR_TID.X ;  /* 0x0000000000037919 */ /* 0x000e620000002100 */
[----:B0-----:R-:W-:-:S05]  /*0080*/  IMAD R0, R0, UR5, R7 ;  /* 0x0000000500007c24 */ /* 0x001fca000f8e0207 */
[----:B--2---:R-:W-:Y:S01]  /*0090*/  ISETP.GE.AND P0, PT, R0, R5, PT ;  /* 0x000000050000720c */ /* 0x004fe20003f06270 */
[----:B-1----:R-:W-:-:S05]  /*00a0*/  IMAD R2, R2, UR4, R3 ;  /* 0x0000000402027c24 */ /* 0x002fca000f8e0203 */
[----:B------:R-:W-:-:S13]  /*00b0*/  ISETP.GE.OR P0, PT, R2, R4, P0 ;  /* 0x000000040200720c */ /* 0x000fda0000706670 */
[----:B------:R-:W-:Y:S05]  /*00c0*/  @P0 EXIT ;  /* 0x000000000000094d */ /* 0x000fea0003800000 */
[----:B------:R-:W0:Y:S01]  /*00d0*/  I2F.U32.RP R12, R5 ;  /* 0x00000005000c7306 */ /* 0x000e220000209000 */
[----:B------:R-:W-:Y:S01]  /*00e0*/  IABS R6, R4 ;  /* 0x0000000400067213 */ /* 0x000fe20000000000 */
[----:B------:R-:W1:Y:S01]  /*00f0*/  LDCU.64 UR6, c[0x0][0x390] ;  /* 0x00007200ff0677ac */ /* 0x000e620008000a00 */
[----:B------:R-:W-:Y:S02]  /*0100*/  IADD3 R3, PT, PT, R2, -0x1, R4 ;  /* 0xffffffff02037810 */ /* 0x000fe40007ffe004 */
[----:B------:R-:W-:Y:S01]  /*0110*/  ISETP.NE.U32.AND P5, PT, R5, RZ, PT ;  /* 0x000000ff0500720c */ /* 0x000fe20003fa5070 */
[----:B------:R-:W2:Y:S01]  /*0120*/  LDCU.64 UR8, c[0x0][0x380] ;  /* 0x00007000ff0877ac */ /* 0x000ea20008000a00 */
[----:B------:R-:W-:Y:S01]  /*0130*/  LOP3.LUT R21, RZ, R5, RZ, 0x33, !PT ;  /* 0x00000005ff157212 */ /* 0x000fe200078e33ff */
[----:B------:R-:W3:Y:S01]  /*0140*/  I2F.RP R7, R6 ;  /* 0x0000000600077306 */ /* 0x000ee20000209400 */
[----:B------:R-:W4:Y:S07]  /*0150*/  LDCU.64 UR4, c[0x0][0x358] ;  /* 0x00006b00ff0477ac */ /* 0x000f2e0008000a00 */
[----:B0-----:R-:W0:Y:S08]  /*0160*/  MUFU.RCP R12, R12 ;  /* 0x0000000c000c7308 */ /* 0x001e300000001000 */
[----:B---3--:R-:W3:Y:S01]  /*0170*/  MUFU.RCP R7, R7 ;  /* 0x0000000700077308 */ /* 0x008ee20000001000 */
[----:B0-----:R-:W-:Y:S01]  /*0180*/  VIADD R10, R12, 0xffffffe ;  /* 0x0ffffffe0c0a7836 */ /* 0x001fe20000000000 */
[----:B------:R-:W-:-:S06]  /*0190*/  IABS R12, R3 ;  /* 0x00000003000c7213 */ /* 0x000fcc0000000000 */
[----:B------:R0:W5:Y:S01]  /*01a0*/  F2I.FTZ.U32.TRUNC.NTZ R11, R10 ;  /* 0x0000000a000b7305 */ /* 0x000162000021f000 */
[----:B---3--:R-:W-:Y:S02]  /*01b0*/  VIADD R8, R7, 0xffffffe ;  /* 0x0ffffffe07087836 */ /* 0x008fe40000000000 */
[----:B------:R-:W-:-:S05]  /*01c0*/  VIADD R7, R2, 0x1 ;  /* 0x0000000102077836 */ /* 0x000fca0000000000 */
[----:B------:R3:W1:Y:S01]  /*01d0*/  F2I.FTZ.U32.TRUNC.NTZ R9, R8 ;  /* 0x0000000800097305 */ /* 0x000662000021f000 */
[----:B0-----:R-:W-:Y:S02]  /*01e0*/  IMAD.MOV.U32 R10, RZ, RZ, RZ ;  /* 0x000000ffff0a7224 */ /* 0x001fe400078e00ff */
[----:B-----5:R-:W-:Y:S02]  /*01f0*/  IMAD.MOV R14, RZ, RZ, -R11 ;  /* 0x000000ffff0e7224 */ /* 0x020fe400078e0a0b */
[----:B---3--:R-:W-:Y:S02]  /*0200*/  IMAD.MOV.U32 R8, RZ, RZ, RZ ;  /* 0x000000ffff087224 */ /* 0x008fe400078e00ff */
[----:B------:R-:W-:Y:S02]  /*0210*/  IMAD R13, R14, R5, RZ ;  /* 0x000000050e0d7224 */ /* 0x000fe400078e02ff */
[----:B------:R-:W-:Y:S02]  /*0220*/  VIADD R14, R0, 0x1 ;  /* 0x00000001000e7836 */ /* 0x000fe40000000000 */
[----:B-1----:R-:W-:-:S02]  /*0230*/  IMAD.MOV R15, RZ, RZ, -R9 ;  /* 0x000000ffff0f7224 */ /* 0x002fc400078e0a09 */
[----:B------:R-:W-:Y:S01]  /*0240*/  IMAD.HI.U32 R11, R11, R13, R10 ;  /* 0x0000000d0b0b7227 */ /* 0x000fe200078e000a */
[----:B------:R-:W-:-:S03]  /*0250*/  IADD3 R10, PT, PT, R0, -0x1, R5 ;  /* 0xffffffff000a7810 */ /* 0x000fc60007ffe005 */
[----:B------:R-:W-:Y:S01]  /*0260*/  IMAD R13, R15, R6, RZ ;  /* 0x000000060f0d7224 */ /* 0x000fe200078e02ff */
[----:B------:R-:W-:-:S03]  /*0270*/  IABS R15, R7 ;  /* 0x00000007000f7213 */ /* 0x000fc60000000000 */
[----:B------:R-:W-:-:S04]  /*0280*/  IMAD.HI.U32 R8, R9, R13, R8 ;  /* 0x0000000d09087227 */ /* 0x000fc800078e0008 */
[----:B------:R-:W-:Y:S02]  /*0290*/  IMAD.MOV.U32 R13, RZ, RZ, R12 ;  /* 0x000000ffff0d7224 */ /* 0x000fe400078e000c */
[----:B------:R-:W-:-:S04]  /*02a0*/  IMAD.HI.U32 R12, R11, R10, RZ ;  /* 0x0000000a0b0c7227 */ /* 0x000fc800078e00ff */
[----:B------:R-:W-:-:S04]  /*02b0*/  IMAD.HI.U32 R11, R11, R14, RZ ;  /* 0x0000000e0b0b7227 */ /* 0x000fc800078e00ff */
[----:B------:R-:W-:Y:S02]  /*02c0*/  IMAD.MOV R11, RZ, RZ, -R11 ;  /* 0x000000ffff0b7224 */ /* 0x000fe400078e0a0b */
[----:B------:R-:W-:-:S04]  /*02d0*/  IMAD.HI.U32 R9, R8, R13, RZ ;  /* 0x0000000d08097227 */ /* 0x000fc800078e00ff */
[----:B------:R-:W-:Y:S02]  /*02e0*/  IMAD R14, R5, R11, R14 ;  /* 0x0000000b050e7224 */ /* 0x000fe400078e020e */
[----:B------:R-:W-:-:S03]  /*02f0*/  IMAD.HI.U32 R8, R8, R15, RZ ;  /* 0x0000000f08087227 */ /* 0x000fc600078e00ff */
[----:B------:R-:W-:Y:S01]  /*0300*/  ISETP.GE.U32.AND P1, PT, R14, R5, PT ;  /* 0x000000050e00720c */ /* 0x000fe20003f26070 */
[----:B------:R-:W-:Y:S02]  /*0310*/  IMAD.MOV R9, RZ, RZ, -R9 ;  /* 0x000000ffff097224 */ /* 0x000fe400078e0a09 */
[----:B------:R-:W-:Y:S02]  /*0320*/  IMAD.MOV R12, RZ, RZ, -R12 ;  /* 0x000000ffff0c7224 */ /* 0x000fe400078e0a0c */
[----:B------:R-:W-:Y:S02]  /*0330*/  IMAD.MOV R8, RZ, RZ, -R8 ;  /* 0x000000ffff087224 */ /* 0x000fe400078e0a08 */
[C---:B------:R-:W-:Y:S02]  /*0340*/  IMAD R9, R6.reuse, R9, R13 ;  /* 0x0000000906097224 */ /* 0x040fe400078e020d */
[----:B------:R-:W-:Y:S02]  /*0350*/  IMAD R10, R5, R12, R10 ;  /* 0x0000000c050a7224 */ /* 0x000fe400078e020a */
[C---:B------:R-:W-:Y:S01]  /*0360*/  IMAD R11, R6.reuse, R8, R15 ;  /* 0x00000008060b7224 */ /* 0x040fe200078e020f */
[----:B------:R-:W-:Y:S01]  /*0370*/  ISETP.GT.U32.AND P3, PT, R6, R9, PT ;  /* 0x000000090600720c */ /* 0x000fe20003f64070 */
[----:B------:R-:W-:Y:S01]  /*0380*/  @P1 IMAD.IADD R14, R14, 0x1, -R5 ;  /* 0x000000010e0e1824 */ /* 0x000fe200078e0a05 */
[----:B------:R-:W-:-:S02]  /*0390*/  ISETP.GE.U32.AND P0, PT, R10, R5, PT ;  /* 0x000000050a00720c */ /* 0x000fc40003f06070 */
[----:B------:R-:W-:Y:S02]  /*03a0*/  ISETP.GT.U32.AND P4, PT, R6, R11, PT ;  /* 0x0000000b0600720c */ /* 0x000fe40003f84070 */
[----:B------:R-:W-:-:S07]  /*03b0*/  ISETP.GE.U32.AND P2, PT, R14, R5, PT ;  /* 0x000000050e00720c */ /* 0x000fce0003f46070 */
[--C-:B------:R-:W-:Y:S02]  /*03c0*/  @!P3 IMAD.IADD R9, R9, 0x1, -R6.reuse ;  /* 0x000000010909b824 */ /* 0x100fe400078e0a06 */
[--C-:B------:R-:W-:Y:S01]  /*03d0*/  @P0 IMAD.IADD R10, R10, 0x1, -R5.reuse ;  /* 0x000000010a0a0824 */ /* 0x100fe200078e0a05 */
[----:B------:R-:W-:Y:S01]  /*03e0*/  ISETP.GE.AND P0, PT, R3, RZ, PT ;  /* 0x000000ff0300720c */ /* 0x000fe20003f06270 */
[----:B------:R-:W-:Y:S01]  /*03f0*/  @!P4 IMAD.IADD R11, R11, 0x1, -R6 ;  /* 0x000000010b0bc824 */ /* 0x000fe200078e0a06 */
[----:B------:R-:W-:Y:S01]  /*0400*/  ISETP.GT.U32.AND P4, PT, R6, R9, PT ;  /* 0x000000090600720c */ /* 0x000fe20003f84070 */
[----:B------:R-:W-:Y:S01]  /*0410*/  @P2 IMAD.IADD R14, R14, 0x1, -R5 ;  /* 0x000000010e0e2824 */ /* 0x000fe200078e0a05 */
[----:B------:R-:W-:Y:S02]  /*0420*/  ISETP.GE.U32.AND P1, PT, R10, R5, PT ;  /* 0x000000050a00720c */ /* 0x000fe40003f26070 */
[----:B------:R-:W-:Y:S02]  /*0430*/  ISETP.GT.U32.AND P3, PT, R6, R11, PT ;  /* 0x0000000b0600720c */ /* 0x000fe40003f64070 */
[----:B------:R-:W-:-:S02]  /*0440*/  ISETP.GE.AND P2, PT, R7, RZ, PT ;  /* 0x000000ff0700720c */ /* 0x000fc40003f46270 */
[----:B------:R-:W-:-:S05]  /*0450*/  SHF.R.S32.HI R3, RZ, 0x1f, R2 ;  /* 0x0000001fff037819 */ /* 0x000fca0000011402 */
[--C-:B------:R-:W-:Y:S02]  /*0460*/  @!P4 IMAD.IADD R9, R9, 0x1, -R6.reuse ;  /* 0x000000010909c824 */ /* 0x100fe400078e0a06 */
[----:B------:R-:W-:Y:S01]  /*0470*/  @P1 IMAD.IADD R10, R10, 0x1, -R5 ;  /* 0x000000010a0a1824 */ /* 0x000fe200078e0a05 */
[----:B------:R-:W-:Y:S01]  /*0480*/  ISETP.NE.AND P1, PT, R4, RZ, PT ;  /* 0x000000ff0400720c */ /* 0x000fe20003f25270 */
[----:B------:R-:W-:Y:S01]  /*0490*/  @!P3 IMAD.IADD R11, R11, 0x1, -R6 ;  /* 0x000000010b0bb824 */ /* 0x000fe200078e0a06 */
[----:B------:R-:W-:Y:S01]  /*04a0*/  LOP3.LUT R4, RZ, R4, RZ, 0x33, !PT ;  /* 0x00000004ff047212 */ /* 0x000fe200078e33ff */
[----:B------:R-:W-:Y:S01]  /*04b0*/  @!P0 IMAD.MOV R9, RZ, RZ, -R9 ;  /* 0x000000ffff098224 */ /* 0x000fe200078e0a09 */
[C---:B------:R-:W-:Y:S01]  /*04c0*/  SEL R5, R21.reuse, R10, !P5 ;  /* 0x0000000a15057207 */ /* 0x040fe20006800000 */
[----:B------:R-:W-:Y:S01]  /*04d0*/  @!P2 IMAD.MOV R11, RZ, RZ, -R11 ;  /* 0x000000ffff0ba224 */ /* 0x000fe200078e0a0b */
[----:B------:R-:W-:Y:S02]  /*04e0*/  SEL R21, R21, R14, !P5 ;  /* 0x0000000e15157207 */ /* 0x000fe40006800000 */
[C---:B------:R-:W-:Y:S01]  /*04f0*/  SEL R10, R4.reuse, R9, !P1 ;  /* 0x00000009040a7207 */ /* 0x040fe20004800000 */
[----:B------:R-:W-:Y:S01]  /*0500*/  IMAD.WIDE.U32 R6, R5, UR6, R2 ;  /* 0x0000000605067c25 */ /* 0x000fe2000f8e0002 */
[----:B------:R-:W-:-:S02]  /*0510*/  SEL R12, R4, R11, !P1 ;  /* 0x0000000b040c7207 */ /* 0x000fc40004800000 */
[----:B------:R-:W-:Y:S01]  /*0520*/  SHF.R.S32.HI R11, RZ, 0x1f, R10 ;  /* 0x0000001fff0b7819 */ /* 0x000fe2000001140a */
[----:B------:R-:W-:Y:S01]  /*0530*/  IMAD R23, R5, UR7, RZ ;  /* 0x0000000705177c24 */ /* 0x000fe2000f8e02ff */
[----:B--2---:R-:W-:Y:S01]  /*0540*/  IADD3 R24, P0, PT, R6, UR8, RZ ;  /* 0x0000000806187c10 */ /* 0x004fe2000ff1e0ff */
[----:B------:R-:W-:Y:S01]  /*0550*/  IMAD R17, R21, UR7, RZ ;  /* 0x0000000715117c24 */ /* 0x000fe2000f8e02ff */
[----:B------:R-:W-:Y:S01]  /*0560*/  SHF.R.S32.HI R13, RZ, 0x1f, R12 ;  /* 0x0000001fff0d7819 */ /* 0x000fe2000001140c */
[----:B------:R-:W-:Y:S01]  /*0570*/  IMAD.WIDE.U32 R8, R5, UR6, R10 ;  /* 0x0000000605087c25 */ /* 0x000fe2000f8e000a */
[----:B------:R-:W-:-:S03]  /*0580*/  IADD3.X R25, PT, PT, R23, UR9, R7, P0, !PT ;  /* 0x0000000917197c10 */ /* 0x000fc600087fe407 */
[----:B------:R-:W-:Y:S01]  /*0590*/  IMAD.WIDE.U32 R4, R5, UR6, R12 ;  /* 0x0000000605047c25 */ /* 0x000fe2000f8e000c */
[----:B------:R-:W-:Y:S01]  /*05a0*/  IADD3 R8, P0, PT, R8, UR8, RZ ;  /* 0x0000000808087c10 */ /* 0x000fe2000ff1e0ff */
[----:B----4-:R-:W2:Y:S02]  /*05b0*/  LDG.E.U8 R16, desc[UR4][R24.64] ;  /* 0x0000000418107981 */ /* 0x010ea4000c1e1100 */
[----:B------:R-:W-:Y:S01]  /*05c0*/  IMAD.WIDE.U32 R6, R21, UR6, R2 ;  /* 0x0000000615067c25 */ /* 0x000fe2000f8e0002 */
[----:B------:R-:W-:Y:S02]  /*05d0*/  IADD3.X R9, PT, PT, R9, UR9, R23, P0, !PT ;  /* 0x0000000909097c10 */ /* 0x000fe400087fe417 */
[----:B------:R-:W-:Y:S01]  /*05e0*/  IADD3 R4, P0, PT, R4, UR8, RZ ;  /* 0x0000000804047c10 */ /* 0x000fe2000ff1e0ff */
[----:B------:R-:W-:Y:S01]  /*05f0*/  IMAD.WIDE.U32 R18, R0, UR6, R10 ;  /* 0x0000000600127c25 */ /* 0x000fe2000f8e000a */
[----:B------:R-:W-:-:S03]  /*0600*/  IADD3 R6, P1, PT, R6, UR8, RZ ;  /* 0x0000000806067c10 */ /* 0x000fc6000ff3e0ff */
[----:B------:R-:W-:Y:S01]  /*0610*/  IMAD.WIDE.U32 R14, R0, UR6, R12 ;  /* 0x00000006000e7c25 */ /* 0x000fe2000f8e000c */
[----:B------:R-:W-:Y:S01]  /*0620*/  IADD3.X R5, PT, PT, R23, UR9, R5, P0, !PT ;  /* 0x0000000917057c10 */ /* 0x000fe200087fe405 */
[----:B------:R-:W2:Y:S01]  /*0630*/  LDG.E.U8 R9, desc[UR4][R8.64] ;  /* 0x0000000408097981 */ /* 0x000ea2000c1e1100 */
[----:B------:R-:W-:Y:S01]  /*0640*/  IADD3.X R7, PT, PT, R17, UR9, R7, P1, !PT ;  /* 0x0000000911077c10 */ /* 0x000fe20008ffe407 */
[C---:B------:R-:W-:Y:S01]  /*0650*/  IMAD.WIDE.U32 R10, R21.reuse, UR6, R10 ;  /* 0x00000006150a7c25 */ /* 0x040fe2000f8e000a */
[----:B------:R-:W-:Y:S01]  /*0660*/  IADD3 R18, P0, PT, R18, UR8, RZ ;  /* 0x0000000812127c10 */ /* 0x000fe2000ff1e0ff */
[----:B------:R-:W2:Y:S02]  /*0670*/  LDG.E.U8 R4, desc[UR4][R4.64] ;  /* 0x0000000404047981 */ /* 0x000ea4000c1e1100 */
[----:B------:R-:W-:Y:S01]  /*0680*/  IMAD R23, R0, UR7, RZ ;  /* 0x0000000700177c24 */ /* 0x000fe2000f8e02ff */
[----:B------:R-:W-:Y:S01]  /*0690*/  IADD3 R14, P1, PT, R14, UR8, RZ ;  /* 0x000000080e0e7c10 */ /* 0x000fe2000ff3e0ff */
[----:B------:R-:W-:Y:S01]  /*06a0*/  IMAD.WIDE.U32 R12, R21, UR6, R12 ;  /* 0x00000006150c7c25 */ /* 0x000fe2000f8e000c */
[----:B------:R-:W-:Y:S01]  /*06b0*/  IADD3 R10, P2, PT, R10, UR8, RZ ;  /* 0x000000080a0a7c10 */ /* 0x000fe2000ff5e0ff */
[----:B------:R-:W3:Y:S01]  /*06c0*/  LDG.E.U8 R6, desc[UR4][R6.64] ;  /* 0x0000000406067981 */ /* 0x000ee2000c1e1100 */
[----:B------:R-:W-:-:S02]  /*06d0*/  IADD3.X R19, PT, PT, R19, UR9, R23, P0, !PT ;  /* 0x0000000913137c10 */ /* 0x000fc400087fe417 */
[----:B------:R-:W-:Y:S02]  /*06e0*/  IADD3.X R15, PT, PT, R23, UR9, R15, P1, !PT ;  /* 0x00000009170f7c10 */ /* 0x000fe40008ffe40f */
[----:B------:R-:W-:Y:S02]  /*06f0*/  IADD3.X R11, PT, PT, R11, UR9, R17, P2, !PT ;  /* 0x000000090b0b7c10 */ /* 0x000fe400097fe411 */
[----:B------:R-:W-:Y:S01]  /*0700*/  IADD3 R12, P0, PT, R12, UR8, RZ ;  /* 0x000000080c0c7c10 */ /* 0x000fe2000ff1e0ff */
[----:B------:R-:W4:Y:S04]  /*0710*/  LDG.E.U8 R19, desc[UR4][R18.64] ;  /* 0x0000000412137981 */ /* 0x000f28000c1e1100 */
[----:B------:R-:W4:Y:S01]  /*0720*/  LDG.E.U8 R14, desc[UR4][R14.64] ;  /* 0x000000040e0e7981 */ /* 0x000f22000c1e1100 */
[----:B------:R-:W-:-:S03]  /*0730*/  IADD3.X R13, PT, PT, R17, UR9, R13, P0, !PT ;  /* 0x00000009110d7c10 */ /* 0x000fc600087fe40d */
[----:B------:R-:W3:Y:S04]  /*0740*/  LDG.E.U8 R11, desc[UR4][R10.64] ;  /* 0x000000040a0b7981 */ /* 0x000ee8000c1e1100 */
[----:B------:R-:W5:Y:S01]  /*0750*/  LDG.E.U8 R13, desc[UR4][R12.64] ;  /* 0x000000040c0d7981 */ /* 0x000f62000c1e1100 */
[----:B------:R-:W-:Y:S01]  /*0760*/  IMAD.WIDE.U32 R2, R0, UR6, R2 ;  /* 0x0000000600027c25 */ /* 0x000fe2000f8e0002 */
[----:B------:R-:W0:Y:S01]  /*0770*/  LDCU.64 UR6, c[0x0][0x388] ;  /* 0x00007100ff0677ac */ /* 0x000e220008000a00 */
[----:B--2---:R-:W-:-:S04]  /*0780*/  IADD3 R16, PT, PT, R4, R16, R9 ;  /* 0x0000001004107210 */ /* 0x004fc80007ffe009 */
[----:B----4-:R-:W-:-:S04]  /*0790*/  IADD3 R16, PT, PT, R14, R16, R19 ;  /* 0x000000100e107210 */ /* 0x010fc80007ffe013 */
[----:B---3--:R-:W-:-:S05]  /*07a0*/  IADD3 R16, PT, PT, R6, R16, R11 ;  /* 0x0000001006107210 */ /* 0x008fca0007ffe00b */
[----:B-----5:R-:W-:-:S05]  /*07b0*/  IMAD.IADD R16, R16, 0x1, R13 ;  /* 0x0000000110107824 */ /* 0x020fca00078e020d */
[----:B------:R-:W-:-:S04]  /*07c0*/  LOP3.LUT R16, R16, 0xff, RZ, 0xc0, !PT ;  /* 0x000000ff10107812 */ /* 0x000fc800078ec0ff */
[----:B------:R-:W-:-:S13]  /*07d0*/  ISETP.NE.AND P2, PT, R16, 0x3, PT ;  /* 0x000000031000780c */ /* 0x000fda0003f45270 */
[----:B------:R-:W-:-:S04]  /*07e0*/  @P2 IADD3 R4, P0, PT, R2, UR8, RZ ;  /* 0x0000000802042c10 */ /* 0x000fc8000ff1e0ff */
[----:B------:R-:W-:-:S05]  /*07f0*/  @P2 IADD3.X R5, PT, PT, R23, UR9, R3, P0, !PT ;  /* 0x0000000917052c10 */ /* 0x000fca00087fe403 */
[----:B------:R-:W2:Y:S01]  /*0800*/  @P2 LDG.E.U8 R4, desc[UR4][R4.64] ;  /* 0x0000000404042981 */ /* 0x000ea2000c1e1100 */
[----:B------:R-:W-:Y:S02]  /*0810*/  PLOP3.LUT P0, PT, PT, PT, PT, 0x80, 0x8 ;  /* 0x000000000008781c */ /* 0x000fe40003f0f070 */
[----:B0-----:R-:W-:-:S04]  /*0820*/  IADD3 R2, P3, PT, R2, UR6, RZ ;  /* 0x0000000602027c10 */ /* 0x001fc8000ff7e0ff */
[----:B------:R-:W-:Y:S02]  /*0830*/  IADD3.X R3, PT, PT, R23, UR7, R3, P3, !PT ;  /* 0x0000000717037c10 */ /* 0x000fe40009ffe403 */
[----:B--2---:R-:W-:-:S04]  /*0840*/  @P2 ISETP.NE.AND P1, PT, R4, RZ, PT ;  /* 0x000000ff0400220c */ /* 0x004fc80003f25270 */
[----:B------:R-:W-:-:S04]  /*0850*/  @P2 ISETP.EQ.AND P0, PT, R16, 0x2, P1 ;  /* 0x000000021000280c */ /* 0x000fc80000f02270 */
[----:B------:R-:W-:-:S05]  /*0860*/  SEL R7, RZ, 0x1, !P0 ;  /* 0x00000001ff077807 */ /* 0x000fca0004000000 */
[----:B------:R-:W-:Y:S01]  /*0870*/  STG.E.U8 desc[UR4][R2.64], R7 ;  /* 0x0000000702007986 */ /* 0x000fe2000c101104 */
[----:B------:R-:W-:Y:S05]  /*0880*/  EXIT ;  /* 0x000000000000794d */ /* 0x000fea0003800000 */
.L_x_0:
[----:B------:R-:W-:-:S00]  /*0890*/  BRA `(.L_x_0) ;  /* 0xfffffffc00fc7947 */ /* 0x000fc0000383ffff */
[----:B------:R-:W-:-:S00]  /*08a0*/  NOP ;  /* 0x0000000000007918 */ /* 0x000fc00000000000 */
        /* <DEDUP_REMOVED lines=13> */
.L_x_1:


//--------------------- .nv.shared.reserved.0     --------------------------
	.section	.nv.shared.reserved.0,"aw",@nobits
	.weak		__nv_reservedSMEM_offset_0_alias
	.size		__nv_reservedSMEM_offset_0_alias, 0, 64
	.other		__nv_reservedSMEM_offset_0_alias,@"STO_CUDA_RESERVED_SHARED STV_DEFAULT"
__nv_reservedSMEM_offset_0_alias:
	.zero		0
	.zero		64


//--------------------- .nv.constant0._Z17compute_iterationPcS_mmii --------------------------
	.section	.nv.constant0._Z17compute_iterationPcS_mmii,"a",@progbits
	.sectionflags	@""
	.align	4
.nv.constant0._Z17compute_iterationPcS_mmii:
	.zero		936


//--------------------- SYMBOLS --------------------------

	.type		.nv.reservedSmem.offset0,@object
	.size		.nv.reservedSmem.offset0,0x4
